//
// Generated by NVIDIA NVVM Compiler
//
// Compiler Build ID: CL-36424714
// Cuda compilation tools, release 13.0, V13.0.88
// Based on NVVM 20.0.0
//

.version 9.0
.target sm_100
.address_size 64

	// .globl	_Z7kreducePji

.visible .entry _Z7kreducePji(
	.param .u64 .ptr .align 1 _Z7kreducePji_param_0,
	.param .u32 _Z7kreducePji_param_1
)
{
	.reg .pred 	%p<4>;
	.reg .b32 	%r<9>;
	.reg .b64 	%rd<7>;

	ld.param.u64 	%rd2, [_Z7kreducePji_param_0];
	ld.param.u32 	%r8, [_Z7kreducePji_param_1];
	mov.u32 	%r1, %tid.x;
	setp.lt.s32 	%p1, %r8, 2;
	@%p1 bra 	$L__BB0_5;
	cvta.to.global.u64 	%rd3, %rd2;
	mul.wide.u32 	%rd4, %r1, 4;
	add.s64 	%rd1, %rd3, %rd4;
$L__BB0_2:
	shr.u32 	%r3, %r8, 1;
	setp.ge.u32 	%p2, %r1, %r3;
	@%p2 bra 	$L__BB0_4;
	mul.wide.u32 	%rd5, %r3, 4;
	add.s64 	%rd6, %rd1, %rd5;
	ld.global.u32 	%r5, [%rd6];
	ld.global.u32 	%r6, [%rd1];
	add.s32 	%r7, %r6, %r5;
	st.global.u32 	[%rd1], %r7;
$L__BB0_4:
	bar.sync 	0;
	setp.gt.u32 	%p3, %r8, 3;
	mov.u32 	%r8, %r3;
	@%p3 bra 	$L__BB0_2;
$L__BB0_5:
	ret;

}


// ===== COMPILED SASS (sm_100) =====

	.target	sm_100

	.elftype	@"ET_EXEC"


//--------------------- .note.nv.tkinfo           --------------------------
	.section	.note.nv.tkinfo,"",@"SHT_NOTE"
	.sectionflags	@"SHF_NOTE_NV_TKINFO"
	.tkinfo
        /*0018*/ 	.word	0x00000002
        /*0030*/ 	.string	""
        /*0030*/ 	.string	"ptxas"
        /*0030*/ 	.string	"Cuda compilation tools, release 13.0, V13.0.88"
        /*0030*/ 	.string	"Build cuda_13.0.r13.0/compiler.36424714_0"
        /*0030*/ 	.string	"-arch sm_100 -m 64 "



//--------------------- .note.nv.cuinfo           --------------------------
	.section	.note.nv.cuinfo,"",@"SHT_NOTE"
	.sectionflags	@"SHF_NOTE_NV_CUINFO"
        /*0018*/ 	.short	0x0002
        /*001a*/ 	.short	0x0064
        /*001c*/ 	.short	0x0082
	.zero		2


//--------------------- .nv.info                  --------------------------
	.section	.nv.info,"",@"SHT_CUDA_INFO"
	.align	4


	//----- nvinfo : EIATTR_REGCOUNT
	.align		4
        /*0000*/ 	.byte	0x04, 0x2f
        /*0002*/ 	.short	(.L_1 - .L_0)
	.align		4
.L_0:
        /*0004*/ 	.word	index@(_Z7kreducePji)
        /*0008*/ 	.word	0x0000000c


	//----- nvinfo : EIATTR_FRAME_SIZE
	.align		4
.L_1:
        /*000c*/ 	.byte	0x04, 0x11
        /*000e*/ 	.short	(.L_3 - .L_2)
	.align		4
.L_2:
        /*0010*/ 	.word	index@(_Z7kreducePji)
        /*0014*/ 	.word	0x00000000


	//----- nvinfo : EIATTR_MIN_STACK_SIZE
	.align		4
.L_3:
        /*0018*/ 	.byte	0x04, 0x12
        /*001a*/ 	.short	(.L_5 - .L_4)
	.align		4
.L_4:
        /*001c*/ 	.word	index@(_Z7kreducePji)
        /*0020*/ 	.word	0x00000000
.L_5:


//--------------------- .nv.compat                --------------------------
	.section	.nv.compat,"",@"SHT_CUDA_COMPAT_INFO"
	.align	4
        /*0000*/ 	.byte	0x02, 0x09, 0x00, 0x00, 0x02, 0x02, 0x01, 0x00, 0x02, 0x05, 0x05, 0x00, 0x03, 0x07, 0x01, 0x01
        /*0010*/ 	.byte	0x02, 0x03, 0x00, 0x00, 0x02, 0x06, 0x01, 0x00, 0x04, 0x0b, 0x08, 0x00, 0x09, 0x00, 0x00, 0x00
        /*0020*/ 	.byte	0x00, 0x00, 0x00, 0x00


//--------------------- .nv.info._Z7kreducePji    --------------------------
	.section	.nv.info._Z7kreducePji,"",@"SHT_CUDA_INFO"
	.sectionflags	@""
	.align	4


	//----- nvinfo : EIATTR_CUDA_API_VERSION
	.align		4
        /*0000*/ 	.byte	0x04, 0x37
        /*0002*/ 	.short	(.L_7 - .L_6)
.L_6:
        /*0004*/ 	.word	0x00000082


	//----- nvinfo : EIATTR_KPARAM_INFO
	.align		4
.L_7:
        /*0008*/ 	.byte	0x04, 0x17
        /*000a*/ 	.short	(.L_9 - .L_8)
.L_8:
        /*000c*/ 	.word	0x00000000
        /*0010*/ 	.short	0x0001
        /*0012*/ 	.short	0x0008
        /*0014*/ 	.byte	0x00, 0xf0, 0x11, 0x00


	//----- nvinfo : EIATTR_KPARAM_INFO
	.align		4
.L_9:
        /*0018*/ 	.byte	0x04, 0x17
        /*001a*/ 	.short	(.L_11 - .L_10)
.L_10:
        /*001c*/ 	.word	0x00000000
        /*0020*/ 	.short	0x0000
        /*0022*/ 	.short	0x0000
        /*0024*/ 	.byte	0x00, 0xf5, 0x21, 0x00


	//----- nvinfo : EIATTR_SPARSE_MMA_MASK
	.align		4
.L_11:
        /*0028*/ 	.byte	0x03, 0x50
        /*002a*/ 	.short	0x0000


	//----- nvinfo : EIATTR_MAXREG_COUNT
	.align		4
        /*002c*/ 	.byte	0x03, 0x1b
        /*002e*/ 	.short	0x00ff


	//----- nvinfo : EIATTR_NUM_BARRIERS
	.align		4
        /*0030*/ 	.byte	0x02, 0x4c
        /*0032*/ 	.byte	0x01
	.zero		1


	//----- nvinfo : EIATTR_MERCURY_ISA_VERSION
	.align		4
        /*0034*/ 	.byte	0x03, 0x5f
        /*0036*/ 	.short	0x0101


	//----- nvinfo : EIATTR_VRC_CTA_INIT_COUNT
	.align		4
        /*0038*/ 	.byte	0x02, 0x4a
	.zero		1
	.zero		1


	//----- nvinfo : EIATTR_EXIT_INSTR_OFFSETS
	.align		4
        /*003c*/ 	.byte	0x04, 0x1c
        /*003e*/ 	.short	(.L_13 - .L_12)


	//   ....[0]....
.L_12:
        /*0040*/ 	.word	0x00000030


	//   ....[1]....
        /*0044*/ 	.word	0x00000180


	//----- nvinfo : EIATTR_CRS_STACK_SIZE
	.align		4
.L_13:
        /*0048*/ 	.byte	0x04, 0x1e
        /*004a*/ 	.short	(.L_15 - .L_14)
.L_14:
        /*004c*/ 	.word	0x00000000


	//----- nvinfo : EIATTR_CBANK_PARAM_SIZE
	.align		4
.L_15:
        /*0050*/ 	.byte	0x03, 0x19
        /*0052*/ 	.short	0x000c


	//----- nvinfo : EIATTR_PARAM_CBANK
	.align		4
        /*0054*/ 	.byte	0x04, 0x0a
        /*0056*/ 	.short	(.L_17 - .L_16)
	.align		4
.L_16:
        /*0058*/ 	.word	index@(.nv.constant0._Z7kreducePji)
        /*005c*/ 	.short	0x0380
        /*005e*/ 	.short	0x000c


	//----- nvinfo : EIATTR_SW_WAR
	.align		4
.L_17:
        /*0060*/ 	.byte	0x04, 0x36
        /*0062*/ 	.short	(.L_19 - .L_18)
.L_18:
        /*0064*/ 	.word	0x00000008
.L_19:


//--------------------- .nv.callgraph             --------------------------
	.section	.nv.callgraph,"",@"SHT_CUDA_CALLGRAPH"
	.align	4
	.sectionentsize	8
	.align		4
        /*0000*/ 	.word	0x00000000
	.align		4
        /*0004*/ 	.word	0xffffffff
	.align		4
        /*0008*/ 	.word	0x00000000
	.align		4
        /*000c*/ 	.word	0xfffffffe
	.align		4
        /*0010*/ 	.word	0x00000000
	.align		4
        /*0014*/ 	.word	0xfffffffd
	.align		4
        /*0018*/ 	.word	0x00000000
	.align		4
        /*001c*/ 	.word	0xfffffffc


//--------------------- .text._Z7kreducePji       --------------------------
	.section	.text._Z7kreducePji,"ax",@progbits
	.align	128
        .global         _Z7kreducePji
        .type           _Z7kreducePji,@function
        .size           _Z7kreducePji,(.L_x_4 - _Z7kreducePji)
        .other          _Z7kreducePji,@"STO_CUDA_ENTRY STV_DEFAULT"
_Z7kreducePji:
.text._Z7kreducePji:
[----:B------:R-:W-:Y:S08]  /*0000*/  LDC R1, c[0x0][0x37c] ;  /* 0x0000df00ff017b82 */ /* 0x000ff00000000800 */
[----:B------:R-:W0:Y:S02]  /*0010*/  LDC R0, c[0x0][0x388] ;  /* 0x0000e200ff007b82 */ /* 0x000e240000000800 */
[----:B0-----:R-:W-:-:S13]  /*0020*/  ISETP.GE.AND P0, PT, R0, 0x2, PT ;  /* 0x000000020000780c */ /* 0x001fda0003f06270 */
[----:B------:R-:W-:Y:S05]  /*0030*/  @!P0 EXIT ;  /* 0x000000000000894d */ /* 0x000fea0003800000 */
[----:B------:R-:W0:Y:S01]  /*0040*/  S2R R9, SR_TID.X ;  /* 0x0000000000097919 */ /* 0x000e220000002100 */
[----:B------:R-:W0:Y:S01]  /*0050*/  LDC.64 R2, c[0x0][0x380] ;  /* 0x0000e000ff027b82 */ /* 0x000e220000000a00 */
[----:B------:R-:W1:Y:S01]  /*0060*/  LDCU UR6, c[0x0][0x388] ;  /* 0x00007100ff0677ac */ /* 0x000e620008000800 */
[----:B------:R-:W2:Y:S01]  /*0070*/  LDCU.64 UR4, c[0x0][0x358] ;  /* 0x00006b00ff0477ac */ /* 0x000ea20008000a00 */
[----:B-1----:R-:W-:Y:S02]  /*0080*/  IMAD.U32 R0, RZ, RZ, UR6 ;  /* 0x00000006ff007e24 */ /* 0x002fe4000f8e00ff */
[----:B0-2---:R-:W-:-:S07]  /*0090*/  IMAD.WIDE.U32 R2, R9, 0x4, R2 ;  /* 0x0000000409027825 */ /* 0x005fce00078e0002 */
.L_x_2:
[----:B------:R-:W-:Y:S01]  /*00a0*/  SHF.R.U32.HI R6, RZ, 0x1, R0 ;  /* 0x00000001ff067819 */ /* 0x000fe20000011600 */
[----:B------:R-:W-:Y:S03]  /*00b0*/  BSSY.RECONVERGENT B0, `(.L_x_0) ;  /* 0x0000008000007945 */ /* 0x000fe60003800200 */
[----:B------:R-:W-:-:S13]  /*00c0*/  ISETP.GE.U32.AND P0, PT, R9, R6, PT ;  /* 0x000000060900720c */ /* 0x000fda0003f06070 */
[----:B0-----:R-:W-:Y:S05]  /*00d0*/  @P0 BRA `(.L_x_1) ;  /* 0x0000000000140947 */ /* 0x001fea0003800000 */
[----:B------:R-:W-:Y:S01]  /*00e0*/  IMAD.WIDE.U32 R4, R6, 0x4, R2 ;  /* 0x0000000406047825 */ /* 0x000fe200078e0002 */
[----:B------:R-:W2:Y:S05]  /*00f0*/  LDG.E R7, desc[UR4][R2.64] ;  /* 0x0000000402077981 */ /* 0x000eaa000c1e1900 */
[----:B------:R-:W2:Y:S02]  /*0100*/  LDG.E R4, desc[UR4][R4.64] ;  /* 0x0000000404047981 */ /* 0x000ea4000c1e1900 */
[----:B--2---:R-:W-:-:S05]  /*0110*/  IADD3 R7, PT, PT, R4, R7, RZ ;  /* 0x0000000704077210 */ /* 0x004fca0007ffe0ff */
[----:B------:R0:W-:Y:S02]  /*0120*/  STG.E desc[UR4][R2.64], R7 ;  /* 0x0000000702007986 */ /* 0x0001e4000c101904 */
.L_x_1:
[----:B------:R-:W-:Y:S05]  /*0130*/  BSYNC.RECONVERGENT B0 ;  /* 0x0000000000007941 */ /* 0x000fea0003800200 */
.L_x_0:
[----:B------:R-:W-:Y:S01]  /*0140*/  BAR.SYNC.DEFER_BLOCKING 0x0 ;  /* 0x0000000000007b1d */ /* 0x000fe20000010000 */
[----:B------:R-:W-:Y:S01]  /*0150*/  ISETP.GT.U32.AND P0, PT, R0, 0x3, PT ;  /* 0x000000030000780c */ /* 0x000fe20003f04070 */
[----:B------:R-:W-:-:S12]  /*0160*/  IMAD.MOV.U32 R0, RZ, RZ, R6 ;  /* 0x000000ffff007224 */ /* 0x000fd800078e0006 */
[----:B------:R-:W-:Y:S05]  /*0170*/  @P0 BRA `(.L_x_2) ;  /* 0xfffffffc00c80947 */ /* 0x000fea000383ffff */
[----:B------:R-:W-:Y:S05]  /*0180*/  EXIT ;  /* 0x000000000000794d */ /* 0x000fea0003800000 */
.L_x_3:
[----:B------:R-:W-:-:S00]  /*0190*/  BRA `(.L_x_3) ;  /* 0xfffffffc00fc7947 */ /* 0x000fc0000383ffff */
[----:B------:R-:W-:-:S00]  /*01a0*/  NOP ;  /* 0x0000000000007918 */ /* 0x000fc00000000000 */
        /* <DEDUP_REMOVED lines=13> */
.L_x_4:


//--------------------- .nv.shared.reserved.0     --------------------------
	.section	.nv.shared.reserved.0,"aw",@nobits
	.weak		__nv_reservedSMEM_offset_0_alias
	.size		__nv_reservedSMEM_offset_0_alias, 0, 64
	.other		__nv_reservedSMEM_offset_0_alias,@"STO_CUDA_RESERVED_SHARED STV_DEFAULT"
__nv_reservedSMEM_offset_0_alias:
	.zero		0
	.zero		64


//--------------------- .nv.constant0._Z7kreducePji --------------------------
	.section	.nv.constant0._Z7kreducePji,"a",@progbits
	.sectionflags	@""
	.align	4
.nv.constant0._Z7kreducePji:
	.zero		908


//--------------------- SYMBOLS --------------------------

	.type		.nv.reservedSmem.offset0,@object
	.size		.nv.reservedSmem.offset0,0x4
